	.headerflags	@"EF_CUDA_TEXMODE_UNIFIED EF_CUDA_64BIT_ADDRESS EF_CUDA_ACCELERATORS EF_CUDA_SM90 EF_CUDA_VIRTUAL_SM(EF_CUDA_SM90)"
	.elftype	@"ET_EXEC"


//--------------------- .nv.info                  --------------------------
	.section	.nv.info,"",@"SHT_CUDA_INFO"
	.align	4


	//----- nvinfo : EIATTR_REGCOUNT
	.align		4
        /*0000*/ 	.byte	0x04, 0x2f
        /*0002*/ 	.short	(.L_1 - .L_0)
	.align		4
.L_0:
        /*0004*/ 	.word	index@(triton_poi_fused_ge_0)
        /*0008*/ 	.word	0x0000000a


	//----- nvinfo : EIATTR_MIN_STACK_SIZE
	.align		4
.L_1:
        /*000c*/ 	.byte	0x04, 0x12
        /*000e*/ 	.short	(.L_3 - .L_2)
	.align		4
.L_2:
        /*0010*/ 	.word	index@(triton_poi_fused_ge_0)
        /*0014*/ 	.word	0x00000000


	//----- nvinfo : EIATTR_FRAME_SIZE
	.align		4
.L_3:
        /*0018*/ 	.byte	0x04, 0x11
        /*001a*/ 	.short	(.L_5 - .L_4)
	.align		4
.L_4:
        /*001c*/ 	.word	index@(triton_poi_fused_ge_0)
        /*0020*/ 	.word	0x00000000


	//----- nvinfo : EIATTR_MIN_STACK_SIZE
	.align		4
.L_5:
        /*0024*/ 	.byte	0x04, 0x12
        /*0026*/ 	.short	(.L_7 - .L_6)
	.align		4
.L_6:
        /*0028*/ 	.word	index@(triton_poi_fused_ge_0)
        /*002c*/ 	.word	0x00000000
.L_7:


//--------------------- .nv.info.triton_poi_fused_ge_0 --------------------------
	.section	.nv.info.triton_poi_fused_ge_0,"",@"SHT_CUDA_INFO"
	.sectionflags	@""
	.align	4


	//----- nvinfo : EIATTR_CUDA_API_VERSION
	.align		4
        /*0000*/ 	.byte	0x04, 0x37
        /*0002*/ 	.short	(.L_9 - .L_8)
.L_8:
        /*0004*/ 	.word	0x0000007c


	//----- nvinfo : EIATTR_KPARAM_INFO
	.align		4
.L_9:
        /*0008*/ 	.byte	0x04, 0x17
        /*000a*/ 	.short	(.L_11 - .L_10)
.L_10:
        /*000c*/ 	.word	0x00000000
        /*0010*/ 	.short	0x0002
        /*0012*/ 	.short	0x0010
        /*0014*/ 	.byte	0x00, 0xf0, 0x11, 0x00


	//----- nvinfo : EIATTR_KPARAM_INFO
	.align		4
.L_11:
        /*0018*/ 	.byte	0x04, 0x17
        /*001a*/ 	.short	(.L_13 - .L_12)
.L_12:
        /*001c*/ 	.word	0x00000000
        /*0020*/ 	.short	0x0001
        /*0022*/ 	.short	0x0008
        /*0024*/ 	.byte	0x00, 0xf4, 0x21, 0x00


	//----- nvinfo : EIATTR_KPARAM_INFO
	.align		4
.L_13:
        /*0028*/ 	.byte	0x04, 0x17
        /*002a*/ 	.short	(.L_15 - .L_14)
.L_14:
        /*002c*/ 	.word	0x00000000
        /*0030*/ 	.short	0x0000
        /*0032*/ 	.short	0x0000
        /*0034*/ 	.byte	0x00, 0xf4, 0x21, 0x00


	//----- nvinfo : EIATTR_SPARSE_MMA_MASK
	.align		4
.L_15:
        /*0038*/ 	.byte	0x03, 0x50
        /*003a*/ 	.short	0x0000


	//----- nvinfo : EIATTR_MAXREG_COUNT
	.align		4
        /*003c*/ 	.byte	0x03, 0x1b
        /*003e*/ 	.short	0x00ff


	//----- nvinfo : EIATTR_EXIT_INSTR_OFFSETS
	.align		4
        /*0040*/ 	.byte	0x04, 0x1c
        /*0042*/ 	.short	(.L_17 - .L_16)


	//   ....[0]....
.L_16:
        /*0044*/ 	.word	0x00000130


	//   ....[1]....
        /*0048*/ 	.word	0x00000150


	//----- nvinfo : EIATTR_REQNTID
	.align		4
.L_17:
        /*004c*/ 	.byte	0x04, 0x10
        /*004e*/ 	.short	(.L_19 - .L_18)
.L_18:
        /*0050*/ 	.word	0x00000080
        /*0054*/ 	.word	0x00000001
        /*0058*/ 	.word	0x00000001


	//----- nvinfo : EIATTR_CBANK_PARAM_SIZE
	.align		4
.L_19:
        /*005c*/ 	.byte	0x03, 0x19
        /*005e*/ 	.short	0x0014


	//----- nvinfo : EIATTR_PARAM_CBANK
	.align		4
        /*0060*/ 	.byte	0x04, 0x0a
        /*0062*/ 	.short	(.L_21 - .L_20)
	.align		4
.L_20:
        /*0064*/ 	.word	index@(.nv.constant0.triton_poi_fused_ge_0)
        /*0068*/ 	.short	0x0210
        /*006a*/ 	.short	0x0014


	//----- nvinfo : EIATTR_SW_WAR
	.align		4
.L_21:
        /*006c*/ 	.byte	0x04, 0x36
        /*006e*/ 	.short	(.L_23 - .L_22)
.L_22:
        /*0070*/ 	.word	0x00000008
.L_23:


//--------------------- .nv.callgraph             --------------------------
	.section	.nv.callgraph,"",@"SHT_CUDA_CALLGRAPH"
	.align	4
	.sectionentsize	8
	.align		4
        /*0000*/ 	.word	0x00000000
	.align		4
        /*0004*/ 	.word	0xffffffff
	.align		4
        /*0008*/ 	.word	0x00000000
	.align		4
        /*000c*/ 	.word	0xfffffffe
	.align		4
        /*0010*/ 	.word	0x00000000
	.align		4
        /*0014*/ 	.word	0xfffffffd
	.align		4
        /*0018*/ 	.word	0x00000000
	.align		4
        /*001c*/ 	.word	0xfffffffc


//--------------------- .text.triton_poi_fused_ge_0 --------------------------
	.section	.text.triton_poi_fused_ge_0,"ax",@progbits
	.align	128
        .global         triton_poi_fused_ge_0
        .type           triton_poi_fused_ge_0,@function
        .size           triton_poi_fused_ge_0,(.L_x_1 - triton_poi_fused_ge_0)
        .other          triton_poi_fused_ge_0,@"STO_CUDA_ENTRY STV_DEFAULT"
triton_poi_fused_ge_0:
.text.triton_poi_fused_ge_0:
[----:B------:R-:W0:Y:S02]  /*0000*/  LDC R1, c[0x0][0x28] ;  /* 0x00000a00ff017b82 */ /* 0x000e240000000800 */
[----:B------:R-:W1:Y:S01]  /*0010*/  S2R R0, SR_TID.X ;  /* 0x0000000000007919 */ /* 0x000e620000002100 */
[----:B------:R-:W2:Y:S01]  /*0020*/  LDC.64 R2, c[0x0][0x210] ;  /* 0x00008400ff027b82 */ /* 0x000ea20000000a00 */
[----:B------:R-:W-:Y:S01]  /*0030*/  ULDC.64 UR4, c[0x0][0x208] ;  /* 0x0000820000047ab9 */ /* 0x000fe20000000a00 */
[----:B------:R-:W-:Y:S01]  /*0040*/  ULDC.64 UR6, c[0x0][0x218] ;  /* 0x0000860000067ab9 */ /* 0x000fe20000000a00 */
[----:B------:R-:W3:Y:S01]  /*0050*/  S2R R5, SR_CTAID.X ;  /* 0x0000000000057919 */ /* 0x000ee20000002500 */
[----:B-1----:R-:W-:-:S05]  /*0060*/  IMAD.SHL.U32 R0, R0, 0x2, RZ ;  /* 0x0000000200007824 */ /* 0x002fca00078e00ff */
[----:B------:R-:W-:-:S05]  /*0070*/  LOP3.LUT R0, R0, 0xfe, RZ, 0xc0, !PT ;  /* 0x000000fe00007812 */ /* 0x000fca00078ec0ff */
[----:B---3--:R-:W-:-:S04]  /*0080*/  IMAD R5, R5, 0x100, R0 ;  /* 0x0000010005057824 */ /* 0x008fc800078e0200 */
[C---:B--2---:R-:W-:Y:S01]  /*0090*/  IMAD.WIDE R2, R5.reuse, 0x4, R2 ;  /* 0x0000000405027825 */ /* 0x044fe200078e0202 */
[----:B------:R-:W-:-:S13]  /*00a0*/  ISETP.GE.AND P2, PT, R5, 0x100, PT ;  /* 0x000001000500780c */ /* 0x000fda0003f46270 */
[----:B------:R-:W2:Y:S01]  /*00b0*/  @!P2 LDG.E.64 R2, desc[UR4][R2.64] ;  /* 0x000000040202a981 */ /* 0x000ea2000c1e1b00 */
[----:B------:R-:W-:-:S04]  /*00c0*/  IADD3 R4, P3, R5, UR6, RZ ;  /* 0x0000000605047c10 */ /* 0x000fc8000ff7e0ff */
[----:B------:R-:W-:Y:S02]  /*00d0*/  LEA.HI.X.SX32 R5, R5, UR7, 0x1, P3 ;  /* 0x0000000705057c11 */ /* 0x000fe400098f0eff */
[----:B--2---:R-:W-:Y:S02]  /*00e0*/  FSETP.GE.OR P0, PT, R2, RZ, P2 ;  /* 0x000000ff0200720b */ /* 0x004fe40001706400 */
[----:B------:R-:W-:Y:S02]  /*00f0*/  FSETP.GE.OR P1, PT, R3, RZ, P2 ;  /* 0x000000ff0300720b */ /* 0x000fe40001726400 */
[----:B------:R-:W-:Y:S02]  /*0100*/  SEL R0, RZ, 0x1, !P0 ;  /* 0x00000001ff007807 */ /* 0x000fe40004000000 */
[----:B------:R-:W-:-:S05]  /*0110*/  SEL R7, RZ, 0x100, !P1 ;  /* 0x00000100ff077807 */ /* 0x000fca0004800000 */
[----:B------:R-:W-:Y:S01]  /*0120*/  IMAD.IADD R7, R0, 0x1, R7 ;  /* 0x0000000100077824 */ /* 0x000fe200078e0207 */
[----:B------:R-:W-:Y:S06]  /*0130*/  @P2 EXIT ;  /* 0x000000000000294d */ /* 0x000fec0003800000 */
[----:B------:R-:W-:Y:S01]  /*0140*/  STG.E.U16 desc[UR4][R4.64], R7 ;  /* 0x0000000704007986 */ /* 0x000fe2000c101504 */
[----:B------:R-:W-:Y:S05]  /*0150*/  EXIT ;  /* 0x000000000000794d */ /* 0x000fea0003800000 */
.L_x_0:
[----:B------:R-:W-:-:S00]  /*0160*/  BRA `(.L_x_0) ;  /* 0xfffffffc00fc7947 */ /* 0x000fc0000383ffff */
[----:B------:R-:W-:-:S00]  /*0170*/  NOP ;  /* 0x0000000000007918 */ /* 0x000fc00000000000 */
        /* <DEDUP_REMOVED lines=8> */
.L_x_1:


//--------------------- .nv.constant0.triton_poi_fused_ge_0 --------------------------
	.section	.nv.constant0.triton_poi_fused_ge_0,"a",@progbits
	.sectionflags	@""
	.align	4
.nv.constant0.triton_poi_fused_ge_0:
	.zero		548
